//
// Generated by NVIDIA NVVM Compiler
//
// Compiler Build ID: CL-36424714
// Cuda compilation tools, release 13.0, V13.0.88
// Based on NVVM 20.0.0
//

.version 9.0
.target sm_100
.address_size 64

	// .globl	_Z6KernelP4NodePiPbS2_S2_S1_i

.visible .entry _Z6KernelP4NodePiPbS2_S2_S1_i(
	.param .u64 .ptr .align 1 _Z6KernelP4NodePiPbS2_S2_S1_i_param_0,
	.param .u64 .ptr .align 1 _Z6KernelP4NodePiPbS2_S2_S1_i_param_1,
	.param .u64 .ptr .align 1 _Z6KernelP4NodePiPbS2_S2_S1_i_param_2,
	.param .u64 .ptr .align 1 _Z6KernelP4NodePiPbS2_S2_S1_i_param_3,
	.param .u64 .ptr .align 1 _Z6KernelP4NodePiPbS2_S2_S1_i_param_4,
	.param .u64 .ptr .align 1 _Z6KernelP4NodePiPbS2_S2_S1_i_param_5,
	.param .u32 _Z6KernelP4NodePiPbS2_S2_S1_i_param_6
)
{
	.reg .pred 	%p<6>;
	.reg .b16 	%rs<5>;
	.reg .b32 	%r<25>;
	.reg .b64 	%rd<27>;

	ld.param.u64 	%rd8, [_Z6KernelP4NodePiPbS2_S2_S1_i_param_0];
	ld.param.u64 	%rd9, [_Z6KernelP4NodePiPbS2_S2_S1_i_param_1];
	ld.param.u64 	%rd10, [_Z6KernelP4NodePiPbS2_S2_S1_i_param_2];
	ld.param.u64 	%rd11, [_Z6KernelP4NodePiPbS2_S2_S1_i_param_3];
	ld.param.u64 	%rd12, [_Z6KernelP4NodePiPbS2_S2_S1_i_param_4];
	ld.param.u64 	%rd13, [_Z6KernelP4NodePiPbS2_S2_S1_i_param_5];
	ld.param.u32 	%r13, [_Z6KernelP4NodePiPbS2_S2_S1_i_param_6];
	cvta.to.global.u64 	%rd1, %rd13;
	mov.u32 	%r14, %ctaid.x;
	shl.b32 	%r15, %r14, 9;
	mov.u32 	%r16, %tid.x;
	add.s32 	%r1, %r15, %r16;
	setp.ge.s32 	%p1, %r1, %r13;
	@%p1 bra 	$L__BB0_7;
	cvta.to.global.u64 	%rd14, %rd10;
	cvt.s64.s32 	%rd15, %r1;
	add.s64 	%rd2, %rd14, %rd15;
	ld.global.u8 	%rs1, [%rd2];
	setp.eq.s16 	%p2, %rs1, 0;
	@%p2 bra 	$L__BB0_7;
	mov.b16 	%rs2, 0;
	st.global.u8 	[%rd2], %rs2;
	cvta.to.global.u64 	%rd16, %rd8;
	mul.wide.s32 	%rd17, %r1, 8;
	add.s64 	%rd3, %rd16, %rd17;
	ld.global.u32 	%r24, [%rd3+4];
	setp.lt.s32 	%p3, %r24, 1;
	@%p3 bra 	$L__BB0_7;
	ld.global.u32 	%r23, [%rd3];
	mul.wide.s32 	%rd18, %r1, 4;
	add.s64 	%rd4, %rd1, %rd18;
	cvta.to.global.u64 	%rd5, %rd9;
	cvta.to.global.u64 	%rd6, %rd12;
	cvta.to.global.u64 	%rd7, %rd11;
	mov.u32 	%r22, %r23;
$L__BB0_4:
	mul.wide.s32 	%rd19, %r22, 4;
	add.s64 	%rd20, %rd5, %rd19;
	ld.global.u32 	%r7, [%rd20];
	cvt.s64.s32 	%rd21, %r7;
	add.s64 	%rd22, %rd6, %rd21;
	ld.global.u8 	%rs3, [%rd22];
	setp.ne.s16 	%p4, %rs3, 0;
	@%p4 bra 	$L__BB0_6;
	ld.global.u32 	%r17, [%rd4];
	add.s32 	%r18, %r17, 1;
	mul.wide.s32 	%rd24, %r7, 4;
	add.s64 	%rd25, %rd1, %rd24;
	st.global.u32 	[%rd25], %r18;
	add.s64 	%rd26, %rd7, %rd21;
	mov.b16 	%rs4, 1;
	st.global.u8 	[%rd26], %rs4;
	ld.global.u32 	%r24, [%rd3+4];
	ld.global.u32 	%r23, [%rd3];
$L__BB0_6:
	add.s32 	%r22, %r22, 1;
	add.s32 	%r19, %r23, %r24;
	setp.lt.s32 	%p5, %r22, %r19;
	@%p5 bra 	$L__BB0_4;
$L__BB0_7:
	ret;

}
	// .globl	_Z7Kernel2PbS_S_S_i
.visible .entry _Z7Kernel2PbS_S_S_i(
	.param .u64 .ptr .align 1 _Z7Kernel2PbS_S_S_i_param_0,
	.param .u64 .ptr .align 1 _Z7Kernel2PbS_S_S_i_param_1,
	.param .u64 .ptr .align 1 _Z7Kernel2PbS_S_S_i_param_2,
	.param .u64 .ptr .align 1 _Z7Kernel2PbS_S_S_i_param_3,
	.param .u32 _Z7Kernel2PbS_S_S_i_param_4
)
{
	.reg .pred 	%p<3>;
	.reg .b16 	%rs<4>;
	.reg .b32 	%r<6>;
	.reg .b64 	%rd<14>;

	ld.param.u64 	%rd2, [_Z7Kernel2PbS_S_S_i_param_0];
	ld.param.u64 	%rd3, [_Z7Kernel2PbS_S_S_i_param_1];
	ld.param.u64 	%rd4, [_Z7Kernel2PbS_S_S_i_param_2];
	ld.param.u64 	%rd5, [_Z7Kernel2PbS_S_S_i_param_3];
	ld.param.u32 	%r2, [_Z7Kernel2PbS_S_S_i_param_4];
	mov.u32 	%r3, %ctaid.x;
	shl.b32 	%r4, %r3, 9;
	mov.u32 	%r5, %tid.x;
	add.s32 	%r1, %r4, %r5;
	setp.ge.s32 	%p1, %r1, %r2;
	@%p1 bra 	$L__BB1_3;
	cvta.to.global.u64 	%rd6, %rd3;
	cvt.s64.s32 	%rd7, %r1;
	add.s64 	%rd1, %rd6, %rd7;
	ld.global.u8 	%rs1, [%rd1];
	setp.eq.s16 	%p2, %rs1, 0;
	@%p2 bra 	$L__BB1_3;
	cvta.to.global.u64 	%rd9, %rd2;
	add.s64 	%rd10, %rd9, %rd7;
	mov.b16 	%rs2, 1;
	st.global.u8 	[%rd10], %rs2;
	cvta.to.global.u64 	%rd11, %rd4;
	add.s64 	%rd12, %rd11, %rd7;
	st.global.u8 	[%rd12], %rs2;
	cvta.to.global.u64 	%rd13, %rd5;
	st.global.u8 	[%rd13], %rs2;
	mov.b16 	%rs3, 0;
	st.global.u8 	[%rd1], %rs3;
$L__BB1_3:
	ret;

}


// ===== COMPILED SASS (sm_100) =====

	.target	sm_100

	.elftype	@"ET_EXEC"


//--------------------- .note.nv.tkinfo           --------------------------
	.section	.note.nv.tkinfo,"",@"SHT_NOTE"
	.sectionflags	@"SHF_NOTE_NV_TKINFO"
	.tkinfo
        /*0018*/ 	.word	0x00000002
        /*0030*/ 	.string	""
        /*0030*/ 	.string	"ptxas"
        /*0030*/ 	.string	"Cuda compilation tools, release 13.0, V13.0.88"
        /*0030*/ 	.string	"Build cuda_13.0.r13.0/compiler.36424714_0"
        /*0030*/ 	.string	"-arch sm_100 -m 64 "



//--------------------- .note.nv.cuinfo           --------------------------
	.section	.note.nv.cuinfo,"",@"SHT_NOTE"
	.sectionflags	@"SHF_NOTE_NV_CUINFO"
        /*0018*/ 	.short	0x0002
        /*001a*/ 	.short	0x0064
        /*001c*/ 	.short	0x0082
	.zero		2


//--------------------- .nv.info                  --------------------------
	.section	.nv.info,"",@"SHT_CUDA_INFO"
	.align	4


	//----- nvinfo : EIATTR_REGCOUNT
	.align		4
        /*0000*/ 	.byte	0x04, 0x2f
        /*0002*/ 	.short	(.L_1 - .L_0)
	.align		4
.L_0:
        /*0004*/ 	.word	index@(_Z6KernelP4NodePiPbS2_S2_S1_i)
        /*0008*/ 	.word	0x00000016


	//----- nvinfo : EIATTR_FRAME_SIZE
	.align		4
.L_1:
        /*000c*/ 	.byte	0x04, 0x11
        /*000e*/ 	.short	(.L_3 - .L_2)
	.align		4
.L_2:
        /*0010*/ 	.word	index@(_Z6KernelP4NodePiPbS2_S2_S1_i)
        /*0014*/ 	.word	0x00000000


	//----- nvinfo : EIATTR_REGCOUNT
	.align		4
.L_3:
        /*0018*/ 	.byte	0x04, 0x2f
        /*001a*/ 	.short	(.L_5 - .L_4)
	.align		4
.L_4:
        /*001c*/ 	.word	index@(_Z7Kernel2PbS_S_S_i)
        /*0020*/ 	.word	0x0000000c


	//----- nvinfo : EIATTR_FRAME_SIZE
	.align		4
.L_5:
        /*0024*/ 	.byte	0x04, 0x11
        /*0026*/ 	.short	(.L_7 - .L_6)
	.align		4
.L_6:
        /*0028*/ 	.word	index@(_Z7Kernel2PbS_S_S_i)
        /*002c*/ 	.word	0x00000000


	//----- nvinfo : EIATTR_MIN_STACK_SIZE
	.align		4
.L_7:
        /*0030*/ 	.byte	0x04, 0x12
        /*0032*/ 	.short	(.L_9 - .L_8)
	.align		4
.L_8:
        /*0034*/ 	.word	index@(_Z7Kernel2PbS_S_S_i)
        /*0038*/ 	.word	0x00000000


	//----- nvinfo : EIATTR_MIN_STACK_SIZE
	.align		4
.L_9:
        /*003c*/ 	.byte	0x04, 0x12
        /*003e*/ 	.short	(.L_11 - .L_10)
	.align		4
.L_10:
        /*0040*/ 	.word	index@(_Z6KernelP4NodePiPbS2_S2_S1_i)
        /*0044*/ 	.word	0x00000000
.L_11:


//--------------------- .nv.compat                --------------------------
	.section	.nv.compat,"",@"SHT_CUDA_COMPAT_INFO"
	.align	4
        /*0000*/ 	.byte	0x02, 0x09, 0x00, 0x00, 0x02, 0x02, 0x01, 0x00, 0x02, 0x05, 0x05, 0x00, 0x03, 0x07, 0x01, 0x01
        /*0010*/ 	.byte	0x02, 0x03, 0x00, 0x00, 0x02, 0x06, 0x01, 0x00, 0x04, 0x0b, 0x08, 0x00, 0x09, 0x00, 0x00, 0x00
        /*0020*/ 	.byte	0x00, 0x00, 0x00, 0x00


//--------------------- .nv.info._Z7Kernel2PbS_S_S_i --------------------------
	.section	.nv.info._Z7Kernel2PbS_S_S_i,"",@"SHT_CUDA_INFO"
	.sectionflags	@""
	.align	4


	//----- nvinfo : EIATTR_CUDA_API_VERSION
	.align		4
        /*0000*/ 	.byte	0x04, 0x37
        /*0002*/ 	.short	(.L_13 - .L_12)
.L_12:
        /*0004*/ 	.word	0x00000082


	//----- nvinfo : EIATTR_KPARAM_INFO
	.align		4
.L_13:
        /*0008*/ 	.byte	0x04, 0x17
        /*000a*/ 	.short	(.L_15 - .L_14)
.L_14:
        /*000c*/ 	.word	0x00000000
        /*0010*/ 	.short	0x0004
        /*0012*/ 	.short	0x0020
        /*0014*/ 	.byte	0x00, 0xf0, 0x11, 0x00


	//----- nvinfo : EIATTR_KPARAM_INFO
	.align		4
.L_15:
        /*0018*/ 	.byte	0x04, 0x17
        /*001a*/ 	.short	(.L_17 - .L_16)
.L_16:
        /*001c*/ 	.word	0x00000000
        /*0020*/ 	.short	0x0003
        /*0022*/ 	.short	0x0018
        /*0024*/ 	.byte	0x00, 0xf5, 0x21, 0x00


	//----- nvinfo : EIATTR_KPARAM_INFO
	.align		4
.L_17:
        /*0028*/ 	.byte	0x04, 0x17
        /*002a*/ 	.short	(.L_19 - .L_18)
.L_18:
        /*002c*/ 	.word	0x00000000
        /*0030*/ 	.short	0x0002
        /*0032*/ 	.short	0x0010
        /*0034*/ 	.byte	0x00, 0xf5, 0x21, 0x00


	//----- nvinfo : EIATTR_KPARAM_INFO
	.align		4
.L_19:
        /*0038*/ 	.byte	0x04, 0x17
        /*003a*/ 	.short	(.L_21 - .L_20)
.L_20:
        /*003c*/ 	.word	0x00000000
        /*0040*/ 	.short	0x0001
        /*0042*/ 	.short	0x0008
        /*0044*/ 	.byte	0x00, 0xf5, 0x21, 0x00


	//----- nvinfo : EIATTR_KPARAM_INFO
	.align		4
.L_21:
        /*0048*/ 	.byte	0x04, 0x17
        /*004a*/ 	.short	(.L_23 - .L_22)
.L_22:
        /*004c*/ 	.word	0x00000000
        /*0050*/ 	.short	0x0000
        /*0052*/ 	.short	0x0000
        /*0054*/ 	.byte	0x00, 0xf5, 0x21, 0x00


	//----- nvinfo : EIATTR_SPARSE_MMA_MASK
	.align		4
.L_23:
        /*0058*/ 	.byte	0x03, 0x50
        /*005a*/ 	.short	0x0000


	//----- nvinfo : EIATTR_MAXREG_COUNT
	.align		4
        /*005c*/ 	.byte	0x03, 0x1b
        /*005e*/ 	.short	0x00ff


	//----- nvinfo : EIATTR_MERCURY_ISA_VERSION
	.align		4
        /*0060*/ 	.byte	0x03, 0x5f
        /*0062*/ 	.short	0x0101


	//----- nvinfo : EIATTR_VRC_CTA_INIT_COUNT
	.align		4
        /*0064*/ 	.byte	0x02, 0x4a
	.zero		1
	.zero		1


	//----- nvinfo : EIATTR_EXIT_INSTR_OFFSETS
	.align		4
        /*0068*/ 	.byte	0x04, 0x1c
        /*006a*/ 	.short	(.L_25 - .L_24)


	//   ....[0]....
.L_24:
        /*006c*/ 	.word	0x00000060


	//   ....[1]....
        /*0070*/ 	.word	0x000000e0


	//   ....[2]....
        /*0074*/ 	.word	0x000001b0


	//----- nvinfo : EIATTR_CBANK_PARAM_SIZE
	.align		4
.L_25:
        /*0078*/ 	.byte	0x03, 0x19
        /*007a*/ 	.short	0x0024


	//----- nvinfo : EIATTR_PARAM_CBANK
	.align		4
        /*007c*/ 	.byte	0x04, 0x0a
        /*007e*/ 	.short	(.L_27 - .L_26)
	.align		4
.L_26:
        /*0080*/ 	.word	index@(.nv.constant0._Z7Kernel2PbS_S_S_i)
        /*0084*/ 	.short	0x0380
        /*0086*/ 	.short	0x0024


	//----- nvinfo : EIATTR_SW_WAR
	.align		4
.L_27:
        /*0088*/ 	.byte	0x04, 0x36
        /*008a*/ 	.short	(.L_29 - .L_28)
.L_28:
        /*008c*/ 	.word	0x00000008
.L_29:


//--------------------- .nv.info._Z6KernelP4NodePiPbS2_S2_S1_i --------------------------
	.section	.nv.info._Z6KernelP4NodePiPbS2_S2_S1_i,"",@"SHT_CUDA_INFO"
	.sectionflags	@""
	.align	4


	//----- nvinfo : EIATTR_CUDA_API_VERSION
	.align		4
        /*0000*/ 	.byte	0x04, 0x37
        /*0002*/ 	.short	(.L_31 - .L_30)
.L_30:
        /*0004*/ 	.word	0x00000082


	//----- nvinfo : EIATTR_KPARAM_INFO
	.align		4
.L_31:
        /*0008*/ 	.byte	0x04, 0x17
        /*000a*/ 	.short	(.L_33 - .L_32)
.L_32:
        /*000c*/ 	.word	0x00000000
        /*0010*/ 	.short	0x0006
        /*0012*/ 	.short	0x0030
        /*0014*/ 	.byte	0x00, 0xf0, 0x11, 0x00


	//----- nvinfo : EIATTR_KPARAM_INFO
	.align		4
.L_33:
        /*0018*/ 	.byte	0x04, 0x17
        /*001a*/ 	.short	(.L_35 - .L_34)
.L_34:
        /*001c*/ 	.word	0x00000000
        /*0020*/ 	.short	0x0005
        /*0022*/ 	.short	0x0028
        /*0024*/ 	.byte	0x00, 0xf5, 0x21, 0x00


	//----- nvinfo : EIATTR_KPARAM_INFO
	.align		4
.L_35:
        /*0028*/ 	.byte	0x04, 0x17
        /*002a*/ 	.short	(.L_37 - .L_36)
.L_36:
        /*002c*/ 	.word	0x00000000
        /*0030*/ 	.short	0x0004
        /*0032*/ 	.short	0x0020
        /*0034*/ 	.byte	0x00, 0xf5, 0x21, 0x00


	//----- nvinfo : EIATTR_KPARAM_INFO
	.align		4
.L_37:
        /*0038*/ 	.byte	0x04, 0x17
        /*003a*/ 	.short	(.L_39 - .L_38)
.L_38:
        /*003c*/ 	.word	0x00000000
        /*0040*/ 	.short	0x0003
        /*0042*/ 	.short	0x0018
        /*0044*/ 	.byte	0x00, 0xf5, 0x21, 0x00


	//----- nvinfo : EIATTR_KPARAM_INFO
	.align		4
.L_39:
        /*0048*/ 	.byte	0x04, 0x17
        /*004a*/ 	.short	(.L_41 - .L_40)
.L_40:
        /*004c*/ 	.word	0x00000000
        /*0050*/ 	.short	0x0002
        /*0052*/ 	.short	0x0010
        /*0054*/ 	.byte	0x00, 0xf5, 0x21, 0x00


	//----- nvinfo : EIATTR_KPARAM_INFO
	.align		4
.L_41:
        /*0058*/ 	.byte	0x04, 0x17
        /*005a*/ 	.short	(.L_43 - .L_42)
.L_42:
        /*005c*/ 	.word	0x00000000
        /*0060*/ 	.short	0x0001
        /*0062*/ 	.short	0x0008
        /*0064*/ 	.byte	0x00, 0xf5, 0x21, 0x00


	//----- nvinfo : EIATTR_KPARAM_INFO
	.align		4
.L_43:
        /*0068*/ 	.byte	0x04, 0x17
        /*006a*/ 	.short	(.L_45 - .L_44)
.L_44:
        /*006c*/ 	.word	0x00000000
        /*0070*/ 	.short	0x0000
        /*0072*/ 	.short	0x0000
        /*0074*/ 	.byte	0x00, 0xf5, 0x21, 0x00


	//----- nvinfo : EIATTR_SPARSE_MMA_MASK
	.align		4
.L_45:
        /*0078*/ 	.byte	0x03, 0x50
        /*007a*/ 	.short	0x0000


	//----- nvinfo : EIATTR_MAXREG_COUNT
	.align		4
        /*007c*/ 	.byte	0x03, 0x1b
        /*007e*/ 	.short	0x00ff


	//----- nvinfo : EIATTR_MERCURY_ISA_VERSION
	.align		4
        /*0080*/ 	.byte	0x03, 0x5f
        /*0082*/ 	.short	0x0101


	//----- nvinfo : EIATTR_VRC_CTA_INIT_COUNT
	.align		4
        /*0084*/ 	.byte	0x02, 0x4a
	.zero		1
	.zero		1


	//----- nvinfo : EIATTR_EXIT_INSTR_OFFSETS
	.align		4
        /*0088*/ 	.byte	0x04, 0x1c
        /*008a*/ 	.short	(.L_47 - .L_46)


	//   ....[0]....
.L_46:
        /*008c*/ 	.word	0x00000060


	//   ....[1]....
        /*0090*/ 	.word	0x000000d0


	//   ....[2]....
        /*0094*/ 	.word	0x00000130


	//   ....[3]....
        /*0098*/ 	.word	0x00000350


	//----- nvinfo : EIATTR_CRS_STACK_SIZE
	.align		4
.L_47:
        /*009c*/ 	.byte	0x04, 0x1e
        /*009e*/ 	.short	(.L_49 - .L_48)
.L_48:
        /*00a0*/ 	.word	0x00000000


	//----- nvinfo : EIATTR_CBANK_PARAM_SIZE
	.align		4
.L_49:
        /*00a4*/ 	.byte	0x03, 0x19
        /*00a6*/ 	.short	0x0034


	//----- nvinfo : EIATTR_PARAM_CBANK
	.align		4
        /*00a8*/ 	.byte	0x04, 0x0a
        /*00aa*/ 	.short	(.L_51 - .L_50)
	.align		4
.L_50:
        /*00ac*/ 	.word	index@(.nv.constant0._Z6KernelP4NodePiPbS2_S2_S1_i)
        /*00b0*/ 	.short	0x0380
        /*00b2*/ 	.short	0x0034


	//----- nvinfo : EIATTR_SW_WAR
	.align		4
.L_51:
        /*00b4*/ 	.byte	0x04, 0x36
        /*00b6*/ 	.short	(.L_53 - .L_52)
.L_52:
        /*00b8*/ 	.word	0x00000008
.L_53:


//--------------------- .nv.callgraph             --------------------------
	.section	.nv.callgraph,"",@"SHT_CUDA_CALLGRAPH"
	.align	4
	.sectionentsize	8
	.align		4
        /*0000*/ 	.word	0x00000000
	.align		4
        /*0004*/ 	.word	0xffffffff
	.align		4
        /*0008*/ 	.word	0x00000000
	.align		4
        /*000c*/ 	.word	0xfffffffe
	.align		4
        /*0010*/ 	.word	0x00000000
	.align		4
        /*0014*/ 	.word	0xfffffffd
	.align		4
        /*0018*/ 	.word	0x00000000
	.align		4
        /*001c*/ 	.word	0xfffffffc


//--------------------- .text._Z7Kernel2PbS_S_S_i --------------------------
	.section	.text._Z7Kernel2PbS_S_S_i,"ax",@progbits
	.align	128
        .global         _Z7Kernel2PbS_S_S_i
        .type           _Z7Kernel2PbS_S_S_i,@function
        .size           _Z7Kernel2PbS_S_S_i,(.L_x_5 - _Z7Kernel2PbS_S_S_i)
        .other          _Z7Kernel2PbS_S_S_i,@"STO_CUDA_ENTRY STV_DEFAULT"
_Z7Kernel2PbS_S_S_i:
.text._Z7Kernel2PbS_S_S_i:
[----:B------:R-:W-:Y:S01]  /*0000*/  LDC R1, c[0x0][0x37c] ;  /* 0x0000df00ff017b82 */ /* 0x000fe20000000800 */
[----:B------:R-:W0:Y:S01]  /*0010*/  S2R R6, SR_CTAID.X ;  /* 0x0000000000067919 */ /* 0x000e220000002500 */
[----:B------:R-:W1:Y:S01]  /*0020*/  LDCU UR4, c[0x0][0x3a0] ;  /* 0x00007400ff0477ac */ /* 0x000e620008000800 */
[----:B------:R-:W0:Y:S02]  /*0030*/  S2R R3, SR_TID.X ;  /* 0x0000000000037919 */ /* 0x000e240000002100 */
[----:B0-----:R-:W-:-:S05]  /*0040*/  IMAD R6, R6, 0x200, R3 ;  /* 0x0000020006067824 */ /* 0x001fca00078e0203 */
[----:B-1----:R-:W-:-:S13]  /*0050*/  ISETP.GE.AND P0, PT, R6, UR4, PT ;  /* 0x0000000406007c0c */ /* 0x002fda000bf06270 */
[----:B------:R-:W-:Y:S05]  /*0060*/  @P0 EXIT ;  /* 0x000000000000094d */ /* 0x000fea0003800000 */
[----:B------:R-:W0:Y:S01]  /*0070*/  LDCU.64 UR6, c[0x0][0x388] ;  /* 0x00007100ff0677ac */ /* 0x000e220008000a00 */
[----:B------:R-:W-:Y:S01]  /*0080*/  SHF.R.S32.HI R7, RZ, 0x1f, R6 ;  /* 0x0000001fff077819 */ /* 0x000fe20000011406 */
[----:B------:R-:W1:Y:S01]  /*0090*/  LDCU.64 UR4, c[0x0][0x358] ;  /* 0x00006b00ff0477ac */ /* 0x000e620008000a00 */
[----:B0-----:R-:W-:-:S04]  /*00a0*/  IADD3 R8, P0, PT, R6, UR6, RZ ;  /* 0x0000000606087c10 */ /* 0x001fc8000ff1e0ff */
[----:B------:R-:W-:-:S05]  /*00b0*/  IADD3.X R9, PT, PT, R7, UR7, RZ, P0, !PT ;  /* 0x0000000707097c10 */ /* 0x000fca00087fe4ff */
[----:B-1----:R-:W2:Y:S02]  /*00c0*/  LDG.E.U8 R0, desc[UR4][R8.64] ;  /* 0x0000000408007981 */ /* 0x002ea4000c1e1100 */
[----:B--2---:R-:W-:-:S13]  /*00d0*/  ISETP.NE.AND P0, PT, R0, RZ, PT ;  /* 0x000000ff0000720c */ /* 0x004fda0003f05270 */
[----:B------:R-:W-:Y:S05]  /*00e0*/  @!P0 EXIT ;  /* 0x000000000000894d */ /* 0x000fea0003800000 */
[----:B------:R-:W0:Y:S01]  /*00f0*/  LDCU.64 UR6, c[0x0][0x380] ;  /* 0x00007000ff0677ac */ /* 0x000e220008000a00 */
[----:B------:R-:W1:Y:S01]  /*0100*/  LDC.64 R2, c[0x0][0x398] ;  /* 0x0000e600ff027b82 */ /* 0x000e620000000a00 */
[----:B------:R-:W-:Y:S01]  /*0110*/  IMAD.MOV.U32 R0, RZ, RZ, 0x1 ;  /* 0x00000001ff007424 */ /* 0x000fe200078e00ff */
[----:B------:R-:W2:Y:S01]  /*0120*/  LDCU.64 UR8, c[0x0][0x390] ;  /* 0x00007200ff0877ac */ /* 0x000ea20008000a00 */
[C---:B0-----:R-:W-:Y:S02]  /*0130*/  IADD3 R4, P0, PT, R6.reuse, UR6, RZ ;  /* 0x0000000606047c10 */ /* 0x041fe4000ff1e0ff */
[----:B--2---:R-:W-:Y:S02]  /*0140*/  IADD3 R6, P1, PT, R6, UR8, RZ ;  /* 0x0000000806067c10 */ /* 0x004fe4000ff3e0ff */
[C---:B------:R-:W-:Y:S02]  /*0150*/  IADD3.X R5, PT, PT, R7.reuse, UR7, RZ, P0, !PT ;  /* 0x0000000707057c10 */ /* 0x040fe400087fe4ff */
[----:B------:R-:W-:-:S03]  /*0160*/  IADD3.X R7, PT, PT, R7, UR9, RZ, P1, !PT ;  /* 0x0000000907077c10 */ /* 0x000fc60008ffe4ff */
[----:B------:R-:W-:Y:S04]  /*0170*/  STG.E.U8 desc[UR4][R4.64], R0 ;  /* 0x0000000004007986 */ /* 0x000fe8000c101104 */
[----:B------:R-:W-:Y:S04]  /*0180*/  STG.E.U8 desc[UR4][R6.64], R0 ;  /* 0x0000000006007986 */ /* 0x000fe8000c101104 */
[----:B-1----:R-:W-:Y:S04]  /*0190*/  STG.E.U8 desc[UR4][R2.64], R0 ;  /* 0x0000000002007986 */ /* 0x002fe8000c101104 */
[----:B------:R-:W-:Y:S01]  /*01a0*/  STG.E.U8 desc[UR4][R8.64], RZ ;  /* 0x000000ff08007986 */ /* 0x000fe2000c101104 */
[----:B------:R-:W-:Y:S05]  /*01b0*/  EXIT ;  /* 0x000000000000794d */ /* 0x000fea0003800000 */
.L_x_0:
[----:B------:R-:W-:-:S00]  /*01c0*/  BRA `(.L_x_0) ;  /* 0xfffffffc00fc7947 */ /* 0x000fc0000383ffff */
[----:B------:R-:W-:-:S00]  /*01d0*/  NOP ;  /* 0x0000000000007918 */ /* 0x000fc00000000000 */
        /* <DEDUP_REMOVED lines=10> */
.L_x_5:


//--------------------- .text._Z6KernelP4NodePiPbS2_S2_S1_i --------------------------
	.section	.text._Z6KernelP4NodePiPbS2_S2_S1_i,"ax",@progbits
	.align	128
        .global         _Z6KernelP4NodePiPbS2_S2_S1_i
        .type           _Z6KernelP4NodePiPbS2_S2_S1_i,@function
        .size           _Z6KernelP4NodePiPbS2_S2_S1_i,(.L_x_6 - _Z6KernelP4NodePiPbS2_S2_S1_i)
        .other          _Z6KernelP4NodePiPbS2_S2_S1_i,@"STO_CUDA_ENTRY STV_DEFAULT"
_Z6KernelP4NodePiPbS2_S2_S1_i:
.text._Z6KernelP4NodePiPbS2_S2_S1_i:
        /* <DEDUP_REMOVED lines=8> */
[----:B------:R-:W1:Y:S01]  /*0080*/  LDCU.64 UR4, c[0x0][0x358] ;  /* 0x00006b00ff0477ac */ /* 0x000e620008000a00 */
[----:B0-----:R-:W-:-:S04]  /*0090*/  IADD3 R4, P0, PT, R11, UR6, RZ ;  /* 0x000000060b047c10 */ /* 0x001fc8000ff1e0ff */
[----:B------:R-:W-:-:S05]  /*00a0*/  LEA.HI.X.SX32 R5, R11, UR7, 0x1, P0 ;  /* 0x000000070b057c11 */ /* 0x000fca00080f0eff */
[----:B-1----:R-:W2:Y:S02]  /*00b0*/  LDG.E.U8 R0, desc[UR4][R4.64] ;  /* 0x0000000404007981 */ /* 0x002ea4000c1e1100 */
[----:B--2---:R-:W-:-:S13]  /*00c0*/  ISETP.NE.AND P0, PT, R0, RZ, PT ;  /* 0x000000ff0000720c */ /* 0x004fda0003f05270 */
[----:B------:R-:W-:Y:S05]  /*00d0*/  @!P0 EXIT ;  /* 0x000000000000894d */ /* 0x000fea0003800000 */
[----:B------:R-:W0:Y:S01]  /*00e0*/  LDC.64 R2, c[0x0][0x380] ;  /* 0x0000e000ff027b82 */ /* 0x000e220000000a00 */
[----:B------:R1:W-:Y:S01]  /*00f0*/  STG.E.U8 desc[UR4][R4.64], RZ ;  /* 0x000000ff04007986 */ /* 0x0003e2000c101104 */
[----:B0-----:R-:W-:-:S05]  /*0100*/  IMAD.WIDE R2, R11, 0x8, R2 ;  /* 0x000000080b027825 */ /* 0x001fca00078e0202 */
[----:B------:R-:W2:Y:S02]  /*0110*/  LDG.E R0, desc[UR4][R2.64+0x4] ;  /* 0x0000040402007981 */ /* 0x000ea4000c1e1900 */
[----:B--2---:R-:W-:-:S13]  /*0120*/  ISETP.GE.AND P0, PT, R0, 0x1, PT ;  /* 0x000000010000780c */ /* 0x004fda0003f06270 */
[----:B-1----:R-:W-:Y:S05]  /*0130*/  @!P0 EXIT ;  /* 0x000000000000894d */ /* 0x002fea0003800000 */
[----:B------:R-:W2:Y:S01]  /*0140*/  LDG.E R15, desc[UR4][R2.64] ;  /* 0x00000004020f7981 */ /* 0x000ea2000c1e1900 */
[----:B------:R-:W0:Y:S01]  /*0150*/  LDC.64 R8, c[0x0][0x3a8] ;  /* 0x0000ea00ff087b82 */ /* 0x000e220000000a00 */
[----:B------:R-:W1:Y:S01]  /*0160*/  LDCU.64 UR6, c[0x0][0x3a0] ;  /* 0x00007400ff0677ac */ /* 0x000e620008000a00 */
[----:B------:R-:W3:Y:S06]  /*0170*/  LDCU.64 UR8, c[0x0][0x398] ;  /* 0x00007300ff0877ac */ /* 0x000eec0008000a00 */
[----:B------:R-:W4:Y:S08]  /*0180*/  LDC.64 R4, c[0x0][0x3a8] ;  /* 0x0000ea00ff047b82 */ /* 0x000f300000000a00 */
[----:B------:R-:W1:Y:S01]  /*0190*/  LDC.64 R6, c[0x0][0x388] ;  /* 0x0000e200ff067b82 */ /* 0x000e620000000a00 */
[----:B0-----:R-:W-:-:S04]  /*01a0*/  IMAD.WIDE R8, R11, 0x4, R8 ;  /* 0x000000040b087825 */ /* 0x001fc800078e0208 */
[----:B-1234-:R-:W-:-:S07]  /*01b0*/  IMAD.MOV.U32 R17, RZ, RZ, R15 ;  /* 0x000000ffff117224 */ /* 0x01efce00078e000f */
.L_x_3:
[----:B------:R-:W-:-:S06]  /*01c0*/  IMAD.WIDE R10, R17, 0x4, R6 ;  /* 0x00000004110a7825 */ /* 0x000fcc00078e0206 */
[----:B------:R-:W2:Y:S02]  /*01d0*/  LDG.E R11, desc[UR4][R10.64] ;  /* 0x000000040a0b7981 */ /* 0x000ea4000c1e1900 */
[----:B--2---:R-:W-:Y:S02]  /*01e0*/  SHF.R.S32.HI R14, RZ, 0x1f, R11 ;  /* 0x0000001fff0e7819 */ /* 0x004fe4000001140b */
[----:B------:R-:W-:-:S04]  /*01f0*/  IADD3 R12, P0, PT, R11, UR6, RZ ;  /* 0x000000060b0c7c10 */ /* 0x000fc8000ff1e0ff */
[----:B------:R-:W-:-:S05]  /*0200*/  IADD3.X R13, PT, PT, R14, UR7, RZ, P0, !PT ;  /* 0x000000070e0d7c10 */ /* 0x000fca00087fe4ff */
[----:B------:R-:W2:Y:S01]  /*0210*/  LDG.E.U8 R12, desc[UR4][R12.64] ;  /* 0x000000040c0c7981 */ /* 0x000ea2000c1e1100 */
[----:B------:R-:W-:Y:S01]  /*0220*/  BSSY.RECONVERGENT B0, `(.L_x_1) ;  /* 0x000000f000007945 */ /* 0x000fe20003800200 */
[----:B------:R-:W-:Y:S01]  /*0230*/  VIADD R17, R17, 0x1 ;  /* 0x0000000111117836 */ /* 0x000fe20000000000 */
[----:B--2---:R-:W-:-:S13]  /*0240*/  ISETP.NE.AND P0, PT, R12, RZ, PT ;  /* 0x000000ff0c00720c */ /* 0x004fda0003f05270 */
[----:B------:R-:W-:Y:S05]  /*0250*/  @P0 BRA `(.L_x_2) ;  /* 0x00000000002c0947 */ /* 0x000fea0003800000 */
[----:B------:R-:W2:Y:S01]  /*0260*/  LDG.E R0, desc[UR4][R8.64] ;  /* 0x0000000408007981 */ /* 0x000ea2000c1e1900 */
[C---:B------:R-:W-:Y:S01]  /*0270*/  IADD3 R12, P0, PT, R11.reuse, UR8, RZ ;  /* 0x000000080b0c7c10 */ /* 0x040fe2000ff1e0ff */
[----:B------:R-:W-:Y:S02]  /*0280*/  IMAD.MOV.U32 R15, RZ, RZ, 0x1 ;  /* 0x00000001ff0f7424 */ /* 0x000fe400078e00ff */
[----:B------:R-:W-:Y:S01]  /*0290*/  IMAD.WIDE R10, R11, 0x4, R4 ;  /* 0x000000040b0a7825 */ /* 0x000fe200078e0204 */
[----:B------:R-:W-:Y:S02]  /*02a0*/  IADD3.X R13, PT, PT, R14, UR9, RZ, P0, !PT ;  /* 0x000000090e0d7c10 */ /* 0x000fe400087fe4ff */
[----:B------:R-:W-:Y:S01]  /*02b0*/  PRMT R14, R15, 0x7610, R14 ;  /* 0x000076100f0e7816 */ /* 0x000fe2000000000e */
[----:B--2---:R-:W-:-:S05]  /*02c0*/  VIADD R19, R0, 0x1 ;  /* 0x0000000100137836 */ /* 0x004fca0000000000 */
[----:B------:R0:W-:Y:S04]  /*02d0*/  STG.E desc[UR4][R10.64], R19 ;  /* 0x000000130a007986 */ /* 0x0001e8000c101904 */
[----:B------:R0:W-:Y:S04]  /*02e0*/  STG.E.U8 desc[UR4][R12.64], R14 ;  /* 0x0000000e0c007986 */ /* 0x0001e8000c101104 */
[----:B------:R0:W5:Y:S04]  /*02f0*/  LDG.E R0, desc[UR4][R2.64+0x4] ;  /* 0x0000040402007981 */ /* 0x000168000c1e1900 */
[----:B------:R0:W5:Y:S02]  /*0300*/  LDG.E R15, desc[UR4][R2.64] ;  /* 0x00000004020f7981 */ /* 0x000164000c1e1900 */
.L_x_2:
[----:B------:R-:W-:Y:S05]  /*0310*/  BSYNC.RECONVERGENT B0 ;  /* 0x0000000000007941 */ /* 0x000fea0003800200 */
.L_x_1:
[----:B0----5:R-:W-:-:S05]  /*0320*/  IMAD.IADD R10, R0, 0x1, R15 ;  /* 0x00000001000a7824 */ /* 0x021fca00078e020f */
[----:B------:R-:W-:-:S13]  /*0330*/  ISETP.GE.AND P0, PT, R17, R10, PT ;  /* 0x0000000a1100720c */ /* 0x000fda0003f06270 */
[----:B------:R-:W-:Y:S05]  /*0340*/  @!P0 BRA `(.L_x_3) ;  /* 0xfffffffc009c8947 */ /* 0x000fea000383ffff */
[----:B------:R-:W-:Y:S05]  /*0350*/  EXIT ;  /* 0x000000000000794d */ /* 0x000fea0003800000 */
.L_x_4:
        /* <DEDUP_REMOVED lines=10> */
.L_x_6:


//--------------------- .nv.shared.reserved.0     --------------------------
	.section	.nv.shared.reserved.0,"aw",@nobits
	.weak		__nv_reservedSMEM_offset_0_alias
	.size		__nv_reservedSMEM_offset_0_alias, 0, 64
	.other		__nv_reservedSMEM_offset_0_alias,@"STO_CUDA_RESERVED_SHARED STV_DEFAULT"
__nv_reservedSMEM_offset_0_alias:
	.zero		0
	.zero		64


//--------------------- .nv.constant0._Z7Kernel2PbS_S_S_i --------------------------
	.section	.nv.constant0._Z7Kernel2PbS_S_S_i,"a",@progbits
	.sectionflags	@""
	.align	4
.nv.constant0._Z7Kernel2PbS_S_S_i:
	.zero		932


//--------------------- .nv.constant0._Z6KernelP4NodePiPbS2_S2_S1_i --------------------------
	.section	.nv.constant0._Z6KernelP4NodePiPbS2_S2_S1_i,"a",@progbits
	.sectionflags	@""
	.align	4
.nv.constant0._Z6KernelP4NodePiPbS2_S2_S1_i:
	.zero		948


//--------------------- SYMBOLS --------------------------

	.type		.nv.reservedSmem.offset0,@object
	.size		.nv.reservedSmem.offset0,0x4
